	.headerflags	@"EF_CUDA_TEXMODE_UNIFIED EF_CUDA_64BIT_ADDRESS EF_CUDA_ACCELERATORS EF_CUDA_SM90 EF_CUDA_VIRTUAL_SM(EF_CUDA_SM90)"
	.elftype	@"ET_EXEC"


//--------------------- .nv.info                  --------------------------
	.section	.nv.info,"",@"SHT_CUDA_INFO"
	.align	4


	//----- nvinfo : EIATTR_REGCOUNT
	.align		4
        /*0000*/ 	.byte	0x04, 0x2f
        /*0002*/ 	.short	(.L_1 - .L_0)
	.align		4
.L_0:
        /*0004*/ 	.word	index@(triton_poi_fused_convolution_leaky_relu_2)
        /*0008*/ 	.word	0x0000000c


	//----- nvinfo : EIATTR_MIN_STACK_SIZE
	.align		4
.L_1:
        /*000c*/ 	.byte	0x04, 0x12
        /*000e*/ 	.short	(.L_3 - .L_2)
	.align		4
.L_2:
        /*0010*/ 	.word	index@(triton_poi_fused_convolution_leaky_relu_2)
        /*0014*/ 	.word	0x00000000


	//----- nvinfo : EIATTR_FRAME_SIZE
	.align		4
.L_3:
        /*0018*/ 	.byte	0x04, 0x11
        /*001a*/ 	.short	(.L_5 - .L_4)
	.align		4
.L_4:
        /*001c*/ 	.word	index@(triton_poi_fused_convolution_leaky_relu_2)
        /*0020*/ 	.word	0x00000000


	//----- nvinfo : EIATTR_MIN_STACK_SIZE
	.align		4
.L_5:
        /*0024*/ 	.byte	0x04, 0x12
        /*0026*/ 	.short	(.L_7 - .L_6)
	.align		4
.L_6:
        /*0028*/ 	.word	index@(triton_poi_fused_convolution_leaky_relu_2)
        /*002c*/ 	.word	0x00000000
.L_7:


//--------------------- .nv.info.triton_poi_fused_convolution_leaky_relu_2 --------------------------
	.section	.nv.info.triton_poi_fused_convolution_leaky_relu_2,"",@"SHT_CUDA_INFO"
	.sectionflags	@""
	.align	4


	//----- nvinfo : EIATTR_CUDA_API_VERSION
	.align		4
        /*0000*/ 	.byte	0x04, 0x37
        /*0002*/ 	.short	(.L_9 - .L_8)
.L_8:
        /*0004*/ 	.word	0x0000007c


	//----- nvinfo : EIATTR_KPARAM_INFO
	.align		4
.L_9:
        /*0008*/ 	.byte	0x04, 0x17
        /*000a*/ 	.short	(.L_11 - .L_10)
.L_10:
        /*000c*/ 	.word	0x00000000
        /*0010*/ 	.short	0x0002
        /*0012*/ 	.short	0x0010
        /*0014*/ 	.byte	0x00, 0xf0, 0x11, 0x00


	//----- nvinfo : EIATTR_KPARAM_INFO
	.align		4
.L_11:
        /*0018*/ 	.byte	0x04, 0x17
        /*001a*/ 	.short	(.L_13 - .L_12)
.L_12:
        /*001c*/ 	.word	0x00000000
        /*0020*/ 	.short	0x0001
        /*0022*/ 	.short	0x0008
        /*0024*/ 	.byte	0x00, 0xf4, 0x21, 0x00


	//----- nvinfo : EIATTR_KPARAM_INFO
	.align		4
.L_13:
        /*0028*/ 	.byte	0x04, 0x17
        /*002a*/ 	.short	(.L_15 - .L_14)
.L_14:
        /*002c*/ 	.word	0x00000000
        /*0030*/ 	.short	0x0000
        /*0032*/ 	.short	0x0000
        /*0034*/ 	.byte	0x00, 0xf4, 0x21, 0x00


	//----- nvinfo : EIATTR_SPARSE_MMA_MASK
	.align		4
.L_15:
        /*0038*/ 	.byte	0x03, 0x50
        /*003a*/ 	.short	0x0000


	//----- nvinfo : EIATTR_MAXREG_COUNT
	.align		4
        /*003c*/ 	.byte	0x03, 0x1b
        /*003e*/ 	.short	0x00ff


	//----- nvinfo : EIATTR_EXIT_INSTR_OFFSETS
	.align		4
        /*0040*/ 	.byte	0x04, 0x1c
        /*0042*/ 	.short	(.L_17 - .L_16)


	//   ....[0]....
.L_16:
        /*0044*/ 	.word	0x000001c0


	//----- nvinfo : EIATTR_REQNTID
	.align		4
.L_17:
        /*0048*/ 	.byte	0x04, 0x10
        /*004a*/ 	.short	(.L_19 - .L_18)
.L_18:
        /*004c*/ 	.word	0x00000080
        /*0050*/ 	.word	0x00000001
        /*0054*/ 	.word	0x00000001


	//----- nvinfo : EIATTR_CBANK_PARAM_SIZE
	.align		4
.L_19:
        /*0058*/ 	.byte	0x03, 0x19
        /*005a*/ 	.short	0x0014


	//----- nvinfo : EIATTR_PARAM_CBANK
	.align		4
        /*005c*/ 	.byte	0x04, 0x0a
        /*005e*/ 	.short	(.L_21 - .L_20)
	.align		4
.L_20:
        /*0060*/ 	.word	index@(.nv.constant0.triton_poi_fused_convolution_leaky_relu_2)
        /*0064*/ 	.short	0x0210
        /*0066*/ 	.short	0x0014


	//----- nvinfo : EIATTR_SW_WAR
	.align		4
.L_21:
        /*0068*/ 	.byte	0x04, 0x36
        /*006a*/ 	.short	(.L_23 - .L_22)
.L_22:
        /*006c*/ 	.word	0x00000008
.L_23:


//--------------------- .nv.callgraph             --------------------------
	.section	.nv.callgraph,"",@"SHT_CUDA_CALLGRAPH"
	.align	4
	.sectionentsize	8
	.align		4
        /*0000*/ 	.word	0x00000000
	.align		4
        /*0004*/ 	.word	0xffffffff
	.align		4
        /*0008*/ 	.word	0x00000000
	.align		4
        /*000c*/ 	.word	0xfffffffe
	.align		4
        /*0010*/ 	.word	0x00000000
	.align		4
        /*0014*/ 	.word	0xfffffffd
	.align		4
        /*0018*/ 	.word	0x00000000
	.align		4
        /*001c*/ 	.word	0xfffffffc


//--------------------- .text.triton_poi_fused_convolution_leaky_relu_2 --------------------------
	.section	.text.triton_poi_fused_convolution_leaky_relu_2,"ax",@progbits
	.align	128
        .global         triton_poi_fused_convolution_leaky_relu_2
        .type           triton_poi_fused_convolution_leaky_relu_2,@function
        .size           triton_poi_fused_convolution_leaky_relu_2,(.L_x_1 - triton_poi_fused_convolution_leaky_relu_2)
        .other          triton_poi_fused_convolution_leaky_relu_2,@"STO_CUDA_ENTRY STV_DEFAULT"
triton_poi_fused_convolution_leaky_relu_2:
.text.triton_poi_fused_convolution_leaky_relu_2:
[----:B------:R-:W-:Y:S01]  /*0000*/  LDC R1, c[0x0][0x28] ;  /* 0x00000a00ff017b82 */ /* 0x000fe20000000800 */
[----:B------:R-:W1:Y:S07]  /*0010*/  S2R R0, SR_TID.X ;  /* 0x0000000000007919 */ /* 0x000e6e0000002100 */
[----:B------:R-:W2:Y:S01]  /*0020*/  LDC.64 R4, c[0x0][0x218] ;  /* 0x00008600ff047b82 */ /* 0x000ea20000000a00 */
[----:B------:R-:W-:Y:S01]  /*0030*/  ULDC.64 UR4, c[0x0][0x208] ;  /* 0x0000820000047ab9 */ /* 0x000fe20000000a00 */
[----:B------:R-:W3:Y:S06]  /*0040*/  S2R R7, SR_CTAID.X ;  /* 0x0000000000077919 */ /* 0x000eec0000002500 */
[----:B------:R-:W4:Y:S01]  /*0050*/  LDC.64 R2, c[0x0][0x210] ;  /* 0x00008400ff027b82 */ /* 0x000f220000000a00 */
[----:B-1----:R-:W-:Y:S01]  /*0060*/  IMAD.SHL.U32 R0, R0, 0x2, RZ ;  /* 0x0000000200007824 */ /* 0x002fe200078e00ff */
[----:B---3--:R-:W-:-:S04]  /*0070*/  SHF.R.S32.HI R6, RZ, 0x17, R7 ;  /* 0x00000017ff067819 */ /* 0x008fc80000011407 */
[----:B------:R-:W-:Y:S02]  /*0080*/  LOP3.LUT R0, R0, 0xfe, RZ, 0xc0, !PT ;  /* 0x000000fe00007812 */ /* 0x000fe400078ec0ff */
[----:B------:R-:W-:-:S03]  /*0090*/  SGXT R6, R6, 0x1 ;  /* 0x000000010606781a */ /* 0x000fc60000000200 */
[----:B------:R-:W-:-:S04]  /*00a0*/  IMAD R7, R7, 0x100, R0 ;  /* 0x0000010007077824 */ /* 0x000fc800078e0200 */
[----:B----4-:R-:W-:Y:S01]  /*00b0*/  IMAD.WIDE R2, R7, 0x4, R2 ;  /* 0x0000000407027825 */ /* 0x010fe200078e0202 */
[----:B------:R-:W-:-:S04]  /*00c0*/  LEA.HI R6, R6, R7, RZ, 0x6 ;  /* 0x0000000706067211 */ /* 0x000fc800078f30ff */
[--C-:B------:R-:W-:Y:S02]  /*00d0*/  SHF.R.S32.HI R0, RZ, 0x6, R6.reuse ;  /* 0x00000006ff007819 */ /* 0x100fe40000011406 */
[----:B------:R-:W-:Y:S02]  /*00e0*/  SHF.R.S32.HI R9, RZ, 0x1f, R6 ;  /* 0x0000001fff097819 */ /* 0x000fe40000011406 */
[----:B------:R-:W3:Y:S02]  /*00f0*/  LDG.E.64 R6, desc[UR4][R2.64] ;  /* 0x0000000402067981 */ /* 0x000ee4000c1e1b00 */
[----:B------:R-:W-:-:S04]  /*0100*/  LEA.HI R9, R9, R0, RZ, 0x8 ;  /* 0x0000000009097211 */ /* 0x000fc800078f40ff */
[----:B------:R-:W-:-:S05]  /*0110*/  LOP3.LUT R9, R9, 0xffffff00, RZ, 0xc0, !PT ;  /* 0xffffff0009097812 */ /* 0x000fca00078ec0ff */
[----:B------:R-:W-:-:S04]  /*0120*/  IMAD.IADD R9, R0, 0x1, -R9 ;  /* 0x0000000100097824 */ /* 0x000fc800078e0a09 */
[----:B--2---:R-:W-:-:S06]  /*0130*/  IMAD.WIDE R4, R9, 0x4, R4 ;  /* 0x0000000409047825 */ /* 0x004fcc00078e0204 */
[----:B------:R-:W3:Y:S02]  /*0140*/  LDG.E.EL R4, desc[UR4][R4.64] ;  /* 0x0000000404047981 */ /* 0x000ee4000c2e1900 */
[CC--:B---3--:R-:W-:Y:S02]  /*0150*/  FSETP.GT.AND P0, PT, R6.reuse, -R4.reuse, PT ;  /* 0x800000040600720b */ /* 0x0c8fe40003f04000 */
[C---:B------:R-:W-:Y:S01]  /*0160*/  FSETP.GT.AND P1, PT, R7.reuse, -R4, PT ;  /* 0x800000040700720b */ /* 0x040fe20003f24000 */
[--C-:B------:R-:W-:Y:S01]  /*0170*/  FADD R6, R6, R4.reuse ;  /* 0x0000000406067221 */ /* 0x100fe20000000000 */
[----:B------:R-:W-:-:S09]  /*0180*/  FADD R7, R7, R4 ;  /* 0x0000000407077221 */ /* 0x000fd20000000000 */
[----:B------:R-:W-:Y:S02]  /*0190*/  @!P0 FMUL R6, R6, 0.20000000298023223877 ;  /* 0x3e4ccccd06068820 */ /* 0x000fe40000400000 */
[----:B------:R-:W-:-:S05]  /*01a0*/  @!P1 FMUL R7, R7, 0.20000000298023223877 ;  /* 0x3e4ccccd07079820 */ /* 0x000fca0000400000 */
[----:B------:R-:W-:Y:S01]  /*01b0*/  STG.E.64 desc[UR4][R2.64], R6 ;  /* 0x0000000602007986 */ /* 0x000fe2000c101b04 */
[----:B------:R-:W-:Y:S05]  /*01c0*/  EXIT ;  /* 0x000000000000794d */ /* 0x000fea0003800000 */
.L_x_0:
[----:B------:R-:W-:-:S00]  /*01d0*/  BRA `(.L_x_0) ;  /* 0xfffffffc00fc7947 */ /* 0x000fc0000383ffff */
[----:B------:R-:W-:-:S00]  /*01e0*/  NOP ;  /* 0x0000000000007918 */ /* 0x000fc00000000000 */
        /* <DEDUP_REMOVED lines=9> */
.L_x_1:


//--------------------- .nv.constant0.triton_poi_fused_convolution_leaky_relu_2 --------------------------
	.section	.nv.constant0.triton_poi_fused_convolution_leaky_relu_2,"a",@progbits
	.sectionflags	@""
	.align	4
.nv.constant0.triton_poi_fused_convolution_leaky_relu_2:
	.zero		548
